//
// Generated by NVIDIA NVVM Compiler
//
// Compiler Build ID: CL-36424714
// Cuda compilation tools, release 13.0, V13.0.88
// Based on NVVM 20.0.0
//

.version 9.0
.target sm_100
.address_size 64

	// .globl	_Z6matmuliiiPKdS0_Pd
// _ZZ12tiled_matmuliiiPKdS0_PdE7sharedA has been demoted
// _ZZ12tiled_matmuliiiPKdS0_PdE7sharedB has been demoted

.visible .entry _Z6matmuliiiPKdS0_Pd(
	.param .u32 _Z6matmuliiiPKdS0_Pd_param_0,
	.param .u32 _Z6matmuliiiPKdS0_Pd_param_1,
	.param .u32 _Z6matmuliiiPKdS0_Pd_param_2,
	.param .u64 .ptr .align 1 _Z6matmuliiiPKdS0_Pd_param_3,
	.param .u64 .ptr .align 1 _Z6matmuliiiPKdS0_Pd_param_4,
	.param .u64 .ptr .align 1 _Z6matmuliiiPKdS0_Pd_param_5
)
{
	.reg .pred 	%p<13>;
	.reg .b32 	%r<43>;
	.reg .b64 	%rd<53>;
	.reg .b64 	%fd<68>;

	ld.param.u32 	%r20, [_Z6matmuliiiPKdS0_Pd_param_0];
	ld.param.u32 	%r18, [_Z6matmuliiiPKdS0_Pd_param_1];
	ld.param.u32 	%r19, [_Z6matmuliiiPKdS0_Pd_param_2];
	ld.param.u64 	%rd7, [_Z6matmuliiiPKdS0_Pd_param_3];
	ld.param.u64 	%rd8, [_Z6matmuliiiPKdS0_Pd_param_4];
	ld.param.u64 	%rd6, [_Z6matmuliiiPKdS0_Pd_param_5];
	cvta.to.global.u64 	%rd1, %rd8;
	cvta.to.global.u64 	%rd2, %rd7;
	mov.u32 	%r22, %tid.x;
	mov.u32 	%r23, %ctaid.x;
	mov.u32 	%r24, %ntid.x;
	mad.lo.s32 	%r1, %r23, %r24, %r22;
	mov.u32 	%r25, %tid.y;
	mov.u32 	%r26, %ctaid.y;
	mov.u32 	%r27, %ntid.y;
	mad.lo.s32 	%r28, %r26, %r27, %r25;
	setp.ge.s32 	%p1, %r1, %r19;
	setp.ge.s32 	%p2, %r28, %r20;
	or.pred  	%p3, %p1, %p2;
	@%p3 bra 	$L__BB0_14;
	setp.lt.s32 	%p4, %r18, 1;
	mov.f64 	%fd67, 0d0000000000000000;
	@%p4 bra 	$L__BB0_13;
	mul.lo.s32 	%r3, %r18, %r28;
	and.b32  	%r4, %r18, 7;
	setp.lt.u32 	%p5, %r18, 8;
	mov.f64 	%fd67, 0d0000000000000000;
	mov.b32 	%r41, 0;
	@%p5 bra 	$L__BB0_5;
	and.b32  	%r41, %r18, 2147483640;
	neg.s32 	%r39, %r41;
	shl.b32 	%r7, %r19, 3;
	mul.wide.u32 	%rd9, %r3, 8;
	add.s64 	%rd10, %rd9, %rd2;
	add.s64 	%rd52, %rd10, 32;
	mov.f64 	%fd67, 0d0000000000000000;
	mul.wide.s32 	%rd13, %r19, 8;
	mov.u32 	%r38, %r1;
$L__BB0_4:
	.pragma "nounroll";
	ld.global.nc.f64 	%fd17, [%rd52+-32];
	mul.wide.s32 	%rd11, %r38, 8;
	add.s64 	%rd12, %rd1, %rd11;
	ld.global.nc.f64 	%fd18, [%rd12];
	fma.rn.f64 	%fd19, %fd17, %fd18, %fd67;
	ld.global.nc.f64 	%fd20, [%rd52+-24];
	add.s64 	%rd14, %rd12, %rd13;
	ld.global.nc.f64 	%fd21, [%rd14];
	fma.rn.f64 	%fd22, %fd20, %fd21, %fd19;
	ld.global.nc.f64 	%fd23, [%rd52+-16];
	add.s64 	%rd15, %rd14, %rd13;
	ld.global.nc.f64 	%fd24, [%rd15];
	fma.rn.f64 	%fd25, %fd23, %fd24, %fd22;
	ld.global.nc.f64 	%fd26, [%rd52+-8];
	add.s64 	%rd16, %rd15, %rd13;
	ld.global.nc.f64 	%fd27, [%rd16];
	fma.rn.f64 	%fd28, %fd26, %fd27, %fd25;
	ld.global.nc.f64 	%fd29, [%rd52];
	add.s64 	%rd17, %rd16, %rd13;
	ld.global.nc.f64 	%fd30, [%rd17];
	fma.rn.f64 	%fd31, %fd29, %fd30, %fd28;
	ld.global.nc.f64 	%fd32, [%rd52+8];
	add.s64 	%rd18, %rd17, %rd13;
	ld.global.nc.f64 	%fd33, [%rd18];
	fma.rn.f64 	%fd34, %fd32, %fd33, %fd31;
	ld.global.nc.f64 	%fd35, [%rd52+16];
	add.s64 	%rd19, %rd18, %rd13;
	ld.global.nc.f64 	%fd36, [%rd19];
	fma.rn.f64 	%fd37, %fd35, %fd36, %fd34;
	ld.global.nc.f64 	%fd38, [%rd52+24];
	add.s64 	%rd20, %rd19, %rd13;
	ld.global.nc.f64 	%fd39, [%rd20];
	fma.rn.f64 	%fd67, %fd38, %fd39, %fd37;
	add.s32 	%r39, %r39, 8;
	add.s32 	%r38, %r38, %r7;
	add.s64 	%rd52, %rd52, 64;
	setp.ne.s32 	%p6, %r39, 0;
	@%p6 bra 	$L__BB0_4;
$L__BB0_5:
	setp.eq.s32 	%p7, %r4, 0;
	@%p7 bra 	$L__BB0_13;
	and.b32  	%r13, %r18, 3;
	setp.lt.u32 	%p8, %r4, 4;
	@%p8 bra 	$L__BB0_8;
	add.s32 	%r30, %r41, %r3;
	mul.wide.u32 	%rd21, %r30, 8;
	add.s64 	%rd22, %rd2, %rd21;
	ld.global.nc.f64 	%fd41, [%rd22];
	mad.lo.s32 	%r31, %r41, %r19, %r1;
	mul.wide.s32 	%rd23, %r31, 8;
	add.s64 	%rd24, %rd1, %rd23;
	ld.global.nc.f64 	%fd42, [%rd24];
	fma.rn.f64 	%fd43, %fd41, %fd42, %fd67;
	cvt.u64.u32 	%rd25, %r3;
	cvt.u64.u32 	%rd26, %r41;
	add.s64 	%rd27, %rd26, %rd25;
	shl.b64 	%rd28, %rd27, 3;
	add.s64 	%rd29, %rd2, %rd28;
	ld.global.nc.f64 	%fd44, [%rd29+8];
	mul.wide.s32 	%rd30, %r19, 8;
	add.s64 	%rd31, %rd24, %rd30;
	ld.global.nc.f64 	%fd45, [%rd31];
	fma.rn.f64 	%fd46, %fd44, %fd45, %fd43;
	ld.global.nc.f64 	%fd47, [%rd29+16];
	add.s64 	%rd32, %rd31, %rd30;
	ld.global.nc.f64 	%fd48, [%rd32];
	fma.rn.f64 	%fd49, %fd47, %fd48, %fd46;
	ld.global.nc.f64 	%fd50, [%rd29+24];
	add.s64 	%rd33, %rd32, %rd30;
	ld.global.nc.f64 	%fd51, [%rd33];
	fma.rn.f64 	%fd67, %fd50, %fd51, %fd49;
	add.s32 	%r41, %r41, 4;
$L__BB0_8:
	setp.eq.s32 	%p9, %r13, 0;
	@%p9 bra 	$L__BB0_13;
	setp.eq.s32 	%p10, %r13, 1;
	@%p10 bra 	$L__BB0_11;
	add.s32 	%r32, %r41, %r3;
	mul.wide.u32 	%rd34, %r32, 8;
	add.s64 	%rd35, %rd2, %rd34;
	ld.global.nc.f64 	%fd53, [%rd35];
	mad.lo.s32 	%r33, %r41, %r19, %r1;
	mul.wide.s32 	%rd36, %r33, 8;
	add.s64 	%rd37, %rd1, %rd36;
	ld.global.nc.f64 	%fd54, [%rd37];
	fma.rn.f64 	%fd55, %fd53, %fd54, %fd67;
	cvt.u64.u32 	%rd38, %r3;
	cvt.u64.u32 	%rd39, %r41;
	add.s64 	%rd40, %rd39, %rd38;
	shl.b64 	%rd41, %rd40, 3;
	add.s64 	%rd42, %rd2, %rd41;
	ld.global.nc.f64 	%fd56, [%rd42+8];
	mul.wide.s32 	%rd43, %r19, 8;
	add.s64 	%rd44, %rd37, %rd43;
	ld.global.nc.f64 	%fd57, [%rd44];
	fma.rn.f64 	%fd67, %fd56, %fd57, %fd55;
	add.s32 	%r41, %r41, 2;
$L__BB0_11:
	and.b32  	%r34, %r18, 1;
	setp.eq.b32 	%p11, %r34, 1;
	not.pred 	%p12, %p11;
	@%p12 bra 	$L__BB0_13;
	add.s32 	%r35, %r41, %r3;
	mul.wide.u32 	%rd45, %r35, 8;
	add.s64 	%rd46, %rd2, %rd45;
	ld.global.nc.f64 	%fd58, [%rd46];
	mad.lo.s32 	%r36, %r41, %r19, %r1;
	mul.wide.s32 	%rd47, %r36, 8;
	add.s64 	%rd48, %rd1, %rd47;
	ld.global.nc.f64 	%fd59, [%rd48];
	fma.rn.f64 	%fd67, %fd58, %fd59, %fd67;
$L__BB0_13:
	mad.lo.s32 	%r37, %r19, %r28, %r1;
	cvta.to.global.u64 	%rd49, %rd6;
	mul.wide.s32 	%rd50, %r37, 8;
	add.s64 	%rd51, %rd49, %rd50;
	st.global.f64 	[%rd51], %fd67;
$L__BB0_14:
	ret;

}
	// .globl	_Z12tiled_matmuliiiPKdS0_Pd
.visible .entry _Z12tiled_matmuliiiPKdS0_Pd(
	.param .u32 _Z12tiled_matmuliiiPKdS0_Pd_param_0,
	.param .u32 _Z12tiled_matmuliiiPKdS0_Pd_param_1,
	.param .u32 _Z12tiled_matmuliiiPKdS0_Pd_param_2,
	.param .u64 .ptr .align 1 _Z12tiled_matmuliiiPKdS0_Pd_param_3,
	.param .u64 .ptr .align 1 _Z12tiled_matmuliiiPKdS0_Pd_param_4,
	.param .u64 .ptr .align 1 _Z12tiled_matmuliiiPKdS0_Pd_param_5
)
{
	.reg .pred 	%p<12>;
	.reg .b32 	%r<42>;
	.reg .b64 	%rd<13>;
	.reg .b64 	%fd<63>;
	// demoted variable
	.shared .align 8 .b8 _ZZ12tiled_matmuliiiPKdS0_PdE7sharedA[2176];
	// demoted variable
	.shared .align 8 .b8 _ZZ12tiled_matmuliiiPKdS0_PdE7sharedB[2176];
	ld.param.u32 	%r23, [_Z12tiled_matmuliiiPKdS0_Pd_param_0];
	ld.param.u32 	%r24, [_Z12tiled_matmuliiiPKdS0_Pd_param_1];
	ld.param.u32 	%r25, [_Z12tiled_matmuliiiPKdS0_Pd_param_2];
	ld.param.u64 	%rd3, [_Z12tiled_matmuliiiPKdS0_Pd_param_3];
	ld.param.u64 	%rd4, [_Z12tiled_matmuliiiPKdS0_Pd_param_4];
	ld.param.u64 	%rd5, [_Z12tiled_matmuliiiPKdS0_Pd_param_5];
	mov.u32 	%r37, %tid.x;
	mov.u32 	%r26, %ctaid.x;
	mov.u32 	%r27, %ntid.x;
	mad.lo.s32 	%r2, %r26, %r27, %r37;
	mov.u32 	%r39, %tid.y;
	mov.u32 	%r28, %ctaid.y;
	mov.u32 	%r29, %ntid.y;
	mad.lo.s32 	%r4, %r28, %r29, %r39;
	setp.lt.s32 	%p1, %r24, 1;
	mov.f64 	%fd62, 0d0000000000000000;
	@%p1 bra 	$L__BB1_7;
	add.s32 	%r30, %r24, 15;
	shr.u32 	%r31, %r30, 4;
	mul.lo.s32 	%r32, %r39, 136;
	mov.u32 	%r33, _ZZ12tiled_matmuliiiPKdS0_PdE7sharedA;
	add.s32 	%r5, %r33, %r32;
	shl.b32 	%r34, %r37, 3;
	add.s32 	%r6, %r5, %r34;
	mov.u32 	%r35, _ZZ12tiled_matmuliiiPKdS0_PdE7sharedB;
	add.s32 	%r8, %r35, %r34;
	add.s32 	%r7, %r8, %r32;
	neg.s32 	%r41, %r31;
	mad.lo.s32 	%r40, %r39, %r25, %r2;
	shl.b32 	%r11, %r25, 4;
	mad.lo.s32 	%r38, %r24, %r4, %r37;
	cvta.to.global.u64 	%rd1, %rd3;
	cvta.to.global.u64 	%rd2, %rd4;
	mov.f64 	%fd62, 0d0000000000000000;
$L__BB1_2:
	setp.ge.s32 	%p2, %r4, %r23;
	setp.ge.s32 	%p3, %r37, %r24;
	mov.f64 	%fd60, 0d0000000000000000;
	or.pred  	%p4, %p2, %p3;
	@%p4 bra 	$L__BB1_4;
	mul.wide.u32 	%rd6, %r38, 8;
	add.s64 	%rd7, %rd1, %rd6;
	ld.global.nc.f64 	%fd60, [%rd7];
$L__BB1_4:
	setp.ge.s32 	%p5, %r2, %r25;
	st.shared.f64 	[%r6], %fd60;
	setp.ge.s32 	%p6, %r39, %r24;
	mov.f64 	%fd61, 0d0000000000000000;
	or.pred  	%p7, %p5, %p6;
	@%p7 bra 	$L__BB1_6;
	mul.wide.s32 	%rd8, %r40, 8;
	add.s64 	%rd9, %rd2, %rd8;
	ld.global.nc.f64 	%fd61, [%rd9];
$L__BB1_6:
	st.shared.f64 	[%r7], %fd61;
	bar.sync 	0;
	ld.shared.f64 	%fd12, [%r5];
	ld.shared.f64 	%fd13, [%r8];
	fma.rn.f64 	%fd14, %fd12, %fd13, %fd62;
	ld.shared.f64 	%fd15, [%r5+8];
	ld.shared.f64 	%fd16, [%r8+136];
	fma.rn.f64 	%fd17, %fd15, %fd16, %fd14;
	ld.shared.f64 	%fd18, [%r5+16];
	ld.shared.f64 	%fd19, [%r8+272];
	fma.rn.f64 	%fd20, %fd18, %fd19, %fd17;
	ld.shared.f64 	%fd21, [%r5+24];
	ld.shared.f64 	%fd22, [%r8+408];
	fma.rn.f64 	%fd23, %fd21, %fd22, %fd20;
	ld.shared.f64 	%fd24, [%r5+32];
	ld.shared.f64 	%fd25, [%r8+544];
	fma.rn.f64 	%fd26, %fd24, %fd25, %fd23;
	ld.shared.f64 	%fd27, [%r5+40];
	ld.shared.f64 	%fd28, [%r8+680];
	fma.rn.f64 	%fd29, %fd27, %fd28, %fd26;
	ld.shared.f64 	%fd30, [%r5+48];
	ld.shared.f64 	%fd31, [%r8+816];
	fma.rn.f64 	%fd32, %fd30, %fd31, %fd29;
	ld.shared.f64 	%fd33, [%r5+56];
	ld.shared.f64 	%fd34, [%r8+952];
	fma.rn.f64 	%fd35, %fd33, %fd34, %fd32;
	ld.shared.f64 	%fd36, [%r5+64];
	ld.shared.f64 	%fd37, [%r8+1088];
	fma.rn.f64 	%fd38, %fd36, %fd37, %fd35;
	ld.shared.f64 	%fd39, [%r5+72];
	ld.shared.f64 	%fd40, [%r8+1224];
	fma.rn.f64 	%fd41, %fd39, %fd40, %fd38;
	ld.shared.f64 	%fd42, [%r5+80];
	ld.shared.f64 	%fd43, [%r8+1360];
	fma.rn.f64 	%fd44, %fd42, %fd43, %fd41;
	ld.shared.f64 	%fd45, [%r5+88];
	ld.shared.f64 	%fd46, [%r8+1496];
	fma.rn.f64 	%fd47, %fd45, %fd46, %fd44;
	ld.shared.f64 	%fd48, [%r5+96];
	ld.shared.f64 	%fd49, [%r8+1632];
	fma.rn.f64 	%fd50, %fd48, %fd49, %fd47;
	ld.shared.f64 	%fd51, [%r5+104];
	ld.shared.f64 	%fd52, [%r8+1768];
	fma.rn.f64 	%fd53, %fd51, %fd52, %fd50;
	ld.shared.f64 	%fd54, [%r5+112];
	ld.shared.f64 	%fd55, [%r8+1904];
	fma.rn.f64 	%fd56, %fd54, %fd55, %fd53;
	ld.shared.f64 	%fd57, [%r5+120];
	ld.shared.f64 	%fd58, [%r8+2040];
	fma.rn.f64 	%fd62, %fd57, %fd58, %fd56;
	bar.sync 	0;
	add.s32 	%r41, %r41, 1;
	setp.ne.s32 	%p8, %r41, 0;
	add.s32 	%r40, %r40, %r11;
	add.s32 	%r39, %r39, 16;
	add.s32 	%r38, %r38, 16;
	add.s32 	%r37, %r37, 16;
	@%p8 bra 	$L__BB1_2;
$L__BB1_7:
	setp.ge.s32 	%p9, %r4, %r23;
	setp.ge.s32 	%p10, %r2, %r25;
	or.pred  	%p11, %p9, %p10;
	@%p11 bra 	$L__BB1_9;
	mad.lo.s32 	%r36, %r25, %r4, %r2;
	cvta.to.global.u64 	%rd10, %rd5;
	mul.wide.s32 	%rd11, %r36, 8;
	add.s64 	%rd12, %rd10, %rd11;
	st.global.f64 	[%rd12], %fd62;
$L__BB1_9:
	ret;

}


// ===== COMPILED SASS (sm_100) =====

	.target	sm_100

	.elftype	@"ET_EXEC"


//--------------------- .note.nv.tkinfo           --------------------------
	.section	.note.nv.tkinfo,"",@"SHT_NOTE"
	.sectionflags	@"SHF_NOTE_NV_TKINFO"
	.tkinfo
        /*0018*/ 	.word	0x00000002
        /*0030*/ 	.string	""
        /*0030*/ 	.string	"ptxas"
        /*0030*/ 	.string	"Cuda compilation tools, release 13.0, V13.0.88"
        /*0030*/ 	.string	"Build cuda_13.0.r13.0/compiler.36424714_0"
        /*0030*/ 	.string	"-arch sm_100 -m 64 "



//--------------------- .note.nv.cuinfo           --------------------------
	.section	.note.nv.cuinfo,"",@"SHT_NOTE"
	.sectionflags	@"SHF_NOTE_NV_CUINFO"
        /*0018*/ 	.short	0x0002
        /*001a*/ 	.short	0x0064
        /*001c*/ 	.short	0x0082
	.zero		2


//--------------------- .nv.info                  --------------------------
	.section	.nv.info,"",@"SHT_CUDA_INFO"
	.align	4


	//----- nvinfo : EIATTR_REGCOUNT
	.align		4
        /*0000*/ 	.byte	0x04, 0x2f
        /*0002*/ 	.short	(.L_1 - .L_0)
	.align		4
.L_0:
        /*0004*/ 	.word	index@(_Z6matmuliiiPKdS0_Pd)
        /*0008*/ 	.word	0x00000020


	//----- nvinfo : EIATTR_FRAME_SIZE
	.align		4
.L_1:
        /*000c*/ 	.byte	0x04, 0x11
        /*000e*/ 	.short	(.L_3 - .L_2)
	.align		4
.L_2:
        /*0010*/ 	.word	index@(_Z6matmuliiiPKdS0_Pd)
        /*0014*/ 	.word	0x00000000


	//----- nvinfo : EIATTR_REGCOUNT
	.align		4
.L_3:
        /*0018*/ 	.byte	0x04, 0x2f
        /*001a*/ 	.short	(.L_5 - .L_4)
	.align		4
.L_4:
        /*001c*/ 	.word	index@(_Z12tiled_matmuliiiPKdS0_Pd)
        /*0020*/ 	.word	0x00000020


	//----- nvinfo : EIATTR_FRAME_SIZE
	.align		4
.L_5:
        /*0024*/ 	.byte	0x04, 0x11
        /*0026*/ 	.short	(.L_7 - .L_6)
	.align		4
.L_6:
        /*0028*/ 	.word	index@(_Z12tiled_matmuliiiPKdS0_Pd)
        /*002c*/ 	.word	0x00000000


	//----- nvinfo : EIATTR_MIN_STACK_SIZE
	.align		4
.L_7:
        /*0030*/ 	.byte	0x04, 0x12
        /*0032*/ 	.short	(.L_9 - .L_8)
	.align		4
.L_8:
        /*0034*/ 	.word	index@(_Z12tiled_matmuliiiPKdS0_Pd)
        /*0038*/ 	.word	0x00000000


	//----- nvinfo : EIATTR_MIN_STACK_SIZE
	.align		4
.L_9:
        /*003c*/ 	.byte	0x04, 0x12
        /*003e*/ 	.short	(.L_11 - .L_10)
	.align		4
.L_10:
        /*0040*/ 	.word	index@(_Z6matmuliiiPKdS0_Pd)
        /*0044*/ 	.word	0x00000000
.L_11:


//--------------------- .nv.compat                --------------------------
	.section	.nv.compat,"",@"SHT_CUDA_COMPAT_INFO"
	.align	4
        /*0000*/ 	.byte	0x02, 0x09, 0x00, 0x00, 0x02, 0x02, 0x01, 0x00, 0x02, 0x05, 0x05, 0x00, 0x03, 0x07, 0x01, 0x01
        /*0010*/ 	.byte	0x02, 0x03, 0x00, 0x00, 0x02, 0x06, 0x01, 0x00, 0x04, 0x0b, 0x08, 0x00, 0x01, 0x00, 0x00, 0x00
        /*0020*/ 	.byte	0x00, 0x00, 0x00, 0x00


//--------------------- .nv.info._Z12tiled_matmuliiiPKdS0_Pd --------------------------
	.section	.nv.info._Z12tiled_matmuliiiPKdS0_Pd,"",@"SHT_CUDA_INFO"
	.sectionflags	@""
	.align	4


	//----- nvinfo : EIATTR_CUDA_API_VERSION
	.align		4
        /*0000*/ 	.byte	0x04, 0x37
        /*0002*/ 	.short	(.L_13 - .L_12)
.L_12:
        /*0004*/ 	.word	0x00000082


	//----- nvinfo : EIATTR_KPARAM_INFO
	.align		4
.L_13:
        /*0008*/ 	.byte	0x04, 0x17
        /*000a*/ 	.short	(.L_15 - .L_14)
.L_14:
        /*000c*/ 	.word	0x00000000
        /*0010*/ 	.short	0x0005
        /*0012*/ 	.short	0x0020
        /*0014*/ 	.byte	0x00, 0xf5, 0x21, 0x00


	//----- nvinfo : EIATTR_KPARAM_INFO
	.align		4
.L_15:
        /*0018*/ 	.byte	0x04, 0x17
        /*001a*/ 	.short	(.L_17 - .L_16)
.L_16:
        /*001c*/ 	.word	0x00000000
        /*0020*/ 	.short	0x0004
        /*0022*/ 	.short	0x0018
        /*0024*/ 	.byte	0x00, 0xf5, 0x21, 0x00


	//----- nvinfo : EIATTR_KPARAM_INFO
	.align		4
.L_17:
        /*0028*/ 	.byte	0x04, 0x17
        /*002a*/ 	.short	(.L_19 - .L_18)
.L_18:
        /*002c*/ 	.word	0x00000000
        /*0030*/ 	.short	0x0003
        /*0032*/ 	.short	0x0010
        /*0034*/ 	.byte	0x00, 0xf5, 0x21, 0x00


	//----- nvinfo : EIATTR_KPARAM_INFO
	.align		4
.L_19:
        /*0038*/ 	.byte	0x04, 0x17
        /*003a*/ 	.short	(.L_21 - .L_20)
.L_20:
        /*003c*/ 	.word	0x00000000
        /*0040*/ 	.short	0x0002
        /*0042*/ 	.short	0x0008
        /*0044*/ 	.byte	0x00, 0xf0, 0x11, 0x00


	//----- nvinfo : EIATTR_KPARAM_INFO
	.align		4
.L_21:
        /*0048*/ 	.byte	0x04, 0x17
        /*004a*/ 	.short	(.L_23 - .L_22)
.L_22:
        /*004c*/ 	.word	0x00000000
        /*0050*/ 	.short	0x0001
        /*0052*/ 	.short	0x0004
        /*0054*/ 	.byte	0x00, 0xf0, 0x11, 0x00


	//----- nvinfo : EIATTR_KPARAM_INFO
	.align		4
.L_23:
        /*0058*/ 	.byte	0x04, 0x17
        /*005a*/ 	.short	(.L_25 - .L_24)
.L_24:
        /*005c*/ 	.word	0x00000000
        /*0060*/ 	.short	0x0000
        /*0062*/ 	.short	0x0000
        /*0064*/ 	.byte	0x00, 0xf0, 0x11, 0x00


	//----- nvinfo : EIATTR_SPARSE_MMA_MASK
	.align		4
.L_25:
        /*0068*/ 	.byte	0x03, 0x50
        /*006a*/ 	.short	0x0000


	//----- nvinfo : EIATTR_MAXREG_COUNT
	.align		4
        /*006c*/ 	.byte	0x03, 0x1b
        /*006e*/ 	.short	0x00ff


	//----- nvinfo : EIATTR_NUM_BARRIERS
	.align		4
        /*0070*/ 	.byte	0x02, 0x4c
        /*0072*/ 	.byte	0x01
	.zero		1


	//----- nvinfo : EIATTR_MERCURY_ISA_VERSION
	.align		4
        /*0074*/ 	.byte	0x03, 0x5f
        /*0076*/ 	.short	0x0101


	//----- nvinfo : EIATTR_VRC_CTA_INIT_COUNT
	.align		4
        /*0078*/ 	.byte	0x02, 0x4a
	.zero		1
	.zero		1


	//----- nvinfo : EIATTR_EXIT_INSTR_OFFSETS
	.align		4
        /*007c*/ 	.byte	0x04, 0x1c
        /*007e*/ 	.short	(.L_27 - .L_26)


	//   ....[0]....
.L_26:
        /*0080*/ 	.word	0x000006d0


	//   ....[1]....
        /*0084*/ 	.word	0x00000720


	//----- nvinfo : EIATTR_CBANK_PARAM_SIZE
	.align		4
.L_27:
        /*0088*/ 	.byte	0x03, 0x19
        /*008a*/ 	.short	0x0028


	//----- nvinfo : EIATTR_PARAM_CBANK
	.align		4
        /*008c*/ 	.byte	0x04, 0x0a
        /*008e*/ 	.short	(.L_29 - .L_28)
	.align		4
.L_28:
        /*0090*/ 	.word	index@(.nv.constant0._Z12tiled_matmuliiiPKdS0_Pd)
        /*0094*/ 	.short	0x0380
        /*0096*/ 	.short	0x0028


	//----- nvinfo : EIATTR_SW_WAR
	.align		4
.L_29:
        /*0098*/ 	.byte	0x04, 0x36
        /*009a*/ 	.short	(.L_31 - .L_30)
.L_30:
        /*009c*/ 	.word	0x00000008
.L_31:


//--------------------- .nv.info._Z6matmuliiiPKdS0_Pd --------------------------
	.section	.nv.info._Z6matmuliiiPKdS0_Pd,"",@"SHT_CUDA_INFO"
	.sectionflags	@""
	.align	4


	//----- nvinfo : EIATTR_CUDA_API_VERSION
	.align		4
        /*0000*/ 	.byte	0x04, 0x37
        /*0002*/ 	.short	(.L_33 - .L_32)
.L_32:
        /*0004*/ 	.word	0x00000082


	//----- nvinfo : EIATTR_KPARAM_INFO
	.align		4
.L_33:
        /*0008*/ 	.byte	0x04, 0x17
        /*000a*/ 	.short	(.L_35 - .L_34)
.L_34:
        /*000c*/ 	.word	0x00000000
        /*0010*/ 	.short	0x0005
        /*0012*/ 	.short	0x0020
        /*0014*/ 	.byte	0x00, 0xf5, 0x21, 0x00


	//----- nvinfo : EIATTR_KPARAM_INFO
	.align		4
.L_35:
        /*0018*/ 	.byte	0x04, 0x17
        /*001a*/ 	.short	(.L_37 - .L_36)
.L_36:
        /*001c*/ 	.word	0x00000000
        /*0020*/ 	.short	0x0004
        /*0022*/ 	.short	0x0018
        /*0024*/ 	.byte	0x00, 0xf5, 0x21, 0x00


	//----- nvinfo : EIATTR_KPARAM_INFO
	.align		4
.L_37:
        /*0028*/ 	.byte	0x04, 0x17
        /*002a*/ 	.short	(.L_39 - .L_38)
.L_38:
        /*002c*/ 	.word	0x00000000
        /*0030*/ 	.short	0x0003
        /*0032*/ 	.short	0x0010
        /*0034*/ 	.byte	0x00, 0xf5, 0x21, 0x00


	//----- nvinfo : EIATTR_KPARAM_INFO
	.align		4
.L_39:
        /*0038*/ 	.byte	0x04, 0x17
        /*003a*/ 	.short	(.L_41 - .L_40)
.L_40:
        /*003c*/ 	.word	0x00000000
        /*0040*/ 	.short	0x0002
        /*0042*/ 	.short	0x0008
        /*0044*/ 	.byte	0x00, 0xf0, 0x11, 0x00


	//----- nvinfo : EIATTR_KPARAM_INFO
	.align		4
.L_41:
        /*0048*/ 	.byte	0x04, 0x17
        /*004a*/ 	.short	(.L_43 - .L_42)
.L_42:
        /*004c*/ 	.word	0x00000000
        /*0050*/ 	.short	0x0001
        /*0052*/ 	.short	0x0004
        /*0054*/ 	.byte	0x00, 0xf0, 0x11, 0x00


	//----- nvinfo : EIATTR_KPARAM_INFO
	.align		4
.L_43:
        /*0058*/ 	.byte	0x04, 0x17
        /*005a*/ 	.short	(.L_45 - .L_44)
.L_44:
        /*005c*/ 	.word	0x00000000
        /*0060*/ 	.short	0x0000
        /*0062*/ 	.short	0x0000
        /*0064*/ 	.byte	0x00, 0xf0, 0x11, 0x00


	//----- nvinfo : EIATTR_SPARSE_MMA_MASK
	.align		4
.L_45:
        /*0068*/ 	.byte	0x03, 0x50
        /*006a*/ 	.short	0x0000


	//----- nvinfo : EIATTR_MAXREG_COUNT
	.align		4
        /*006c*/ 	.byte	0x03, 0x1b
        /*006e*/ 	.short	0x00ff


	//----- nvinfo : EIATTR_MERCURY_ISA_VERSION
	.align		4
        /*0070*/ 	.byte	0x03, 0x5f
        /*0072*/ 	.short	0x0101


	//----- nvinfo : EIATTR_VRC_CTA_INIT_COUNT
	.align		4
        /*0074*/ 	.byte	0x02, 0x4a
	.zero		1
	.zero		1


	//----- nvinfo : EIATTR_EXIT_INSTR_OFFSETS
	.align		4
        /*0078*/ 	.byte	0x04, 0x1c
        /*007a*/ 	.short	(.L_47 - .L_46)


	//   ....[0]....
.L_46:
        /*007c*/ 	.word	0x000000d0


	//   ....[1]....
        /*0080*/ 	.word	0x000008f0


	//----- nvinfo : EIATTR_CBANK_PARAM_SIZE
	.align		4
.L_47:
        /*0084*/ 	.byte	0x03, 0x19
        /*0086*/ 	.short	0x0028


	//----- nvinfo : EIATTR_PARAM_CBANK
	.align		4
        /*0088*/ 	.byte	0x04, 0x0a
        /*008a*/ 	.short	(.L_49 - .L_48)
	.align		4
.L_48:
        /*008c*/ 	.word	index@(.nv.constant0._Z6matmuliiiPKdS0_Pd)
        /*0090*/ 	.short	0x0380
        /*0092*/ 	.short	0x0028


	//----- nvinfo : EIATTR_SW_WAR
	.align		4
.L_49:
        /*0094*/ 	.byte	0x04, 0x36
        /*0096*/ 	.short	(.L_51 - .L_50)
.L_50:
        /*0098*/ 	.word	0x00000008
.L_51:


//--------------------- .nv.callgraph             --------------------------
	.section	.nv.callgraph,"",@"SHT_CUDA_CALLGRAPH"
	.align	4
	.sectionentsize	8
	.align		4
        /*0000*/ 	.word	0x00000000
	.align		4
        /*0004*/ 	.word	0xffffffff
	.align		4
        /*0008*/ 	.word	0x00000000
	.align		4
        /*000c*/ 	.word	0xfffffffe
	.align		4
        /*0010*/ 	.word	0x00000000
	.align		4
        /*0014*/ 	.word	0xfffffffd
	.align		4
        /*0018*/ 	.word	0x00000000
	.align		4
        /*001c*/ 	.word	0xfffffffc


//--------------------- .text._Z12tiled_matmuliiiPKdS0_Pd --------------------------
	.section	.text._Z12tiled_matmuliiiPKdS0_Pd,"ax",@progbits
	.align	128
        .global         _Z12tiled_matmuliiiPKdS0_Pd
        .type           _Z12tiled_matmuliiiPKdS0_Pd,@function
        .size           _Z12tiled_matmuliiiPKdS0_Pd,(.L_x_8 - _Z12tiled_matmuliiiPKdS0_Pd)
        .other          _Z12tiled_matmuliiiPKdS0_Pd,@"STO_CUDA_ENTRY STV_DEFAULT"
_Z12tiled_matmuliiiPKdS0_Pd:
.text._Z12tiled_matmuliiiPKdS0_Pd:
[----:B------:R-:W-:Y:S01]  /*0000*/  LDC R1, c[0x0][0x37c] ;  /* 0x0000df00ff017b82 */ /* 0x000fe20000000800 */
[----:B------:R-:W0:Y:S01]  /*0010*/  S2R R9, SR_TID.X ;  /* 0x0000000000097919 */ /* 0x000e220000002100 */
[----:B------:R-:W1:Y:S06]  /*0020*/  LDCU UR8, c[0x0][0x384] ;  /* 0x00007080ff0877ac */ /* 0x000e6c0008000800 */
[----:B------:R-:W0:Y:S01]  /*0030*/  LDC R0, c[0x0][0x360] ;  /* 0x0000d800ff007b82 */ /* 0x000e220000000800 */
[----:B------:R-:W-:Y:S01]  /*0040*/  CS2R R22, SRZ ;  /* 0x0000000000167805 */ /* 0x000fe2000001ff00 */
[----:B------:R-:W2:Y:S01]  /*0050*/  S2R R7, SR_TID.Y ;  /* 0x0000000000077919 */ /* 0x000ea20000002200 */
[----:B------:R-:W3:Y:S01]  /*0060*/  LDCU UR9, c[0x0][0x388] ;  /* 0x00007100ff0977ac */ /* 0x000ee20008000800 */
[----:B------:R-:W4:Y:S04]  /*0070*/  LDCU.64 UR6, c[0x0][0x358] ;  /* 0x00006b00ff0677ac */ /* 0x000f280008000a00 */
[----:B------:R-:W0:Y:S08]  /*0080*/  S2UR UR4, SR_CTAID.X ;  /* 0x00000000000479c3 */ /* 0x000e300000002500 */
[----:B------:R-:W2:Y:S01]  /*0090*/  S2UR UR5, SR_CTAID.Y ;  /* 0x00000000000579c3 */ /* 0x000ea20000002600 */
[----:B-1----:R-:W-:-:S07]  /*00a0*/  UISETP.GE.AND UP0, UPT, UR8, 0x1, UPT ;  /* 0x000000010800788c */ /* 0x002fce000bf06270 */
[----:B------:R-:W2:Y:S01]  /*00b0*/  LDC R2, c[0x0][0x364] ;  /* 0x0000d900ff027b82 */ /* 0x000ea20000000800 */
[----:B0-----:R-:W-:Y:S02]  /*00c0*/  IMAD R3, R0, UR4, R9 ;  /* 0x0000000400037c24 */ /* 0x001fe4000f8e0209 */
[----:B--2---:R-:W-:Y:S01]  /*00d0*/  IMAD R2, R2, UR5, R7 ;  /* 0x0000000502027c24 */ /* 0x004fe2000f8e0207 */
[----:B---34-:R-:W-:Y:S06]  /*00e0*/  BRA.U !UP0, `(.L_x_0) ;  /* 0x00000005086c7547 */ /* 0x018fec000b800000 */
[----:B------:R-:W0:Y:S01]  /*00f0*/  S2R R8, SR_CgaCtaId ;  /* 0x0000000000087919 */ /* 0x000e220000008800 */
[----:B------:R-:W1:Y:S01]  /*0100*/  LDC R4, c[0x0][0x388] ;  /* 0x0000e200ff047b82 */ /* 0x000e620000000800 */
[----:B------:R-:W-:Y:S01]  /*0110*/  MOV R5, 0x400 ;  /* 0x0000040000057802 */ /* 0x000fe20000000f00 */
[----:B------:R-:W2:Y:S01]  /*0120*/  LDCU UR5, c[0x0][0x388] ;  /* 0x00007100ff0577ac */ /* 0x000ea20008000800 */
[----:B------:R-:W-:Y:S01]  /*0130*/  IMAD.MOV.U32 R0, RZ, RZ, R7 ;  /* 0x000000ffff007224 */ /* 0x000fe200078e0007 */
[----:B------:R-:W-:Y:S02]  /*0140*/  CS2R R22, SRZ ;  /* 0x0000000000167805 */ /* 0x000fe4000001ff00 */
[----:B------:R-:W-:Y:S01]  /*0150*/  VIADD R6, R5, 0x880 ;  /* 0x0000088005067836 */ /* 0x000fe20000000000 */
[----:B------:R-:W-:Y:S01]  /*0160*/  UIADD3 UR4, UPT, UPT, UR8, 0xf, URZ ;  /* 0x0000000f08047890 */ /* 0x000fe2000fffe0ff */
[----:B------:R-:W3:Y:S03]  /*0170*/  LDCU.64 UR10, c[0x0][0x380] ;  /* 0x00007000ff0a77ac */ /* 0x000ee60008000a00 */
[----:B------:R-:W-:-:S04]  /*0180*/  USHF.R.U32.HI UR4, URZ, 0x4, UR4 ;  /* 0x00000004ff047899 */ /* 0x000fc80008011604 */
[----:B------:R-:W-:Y:S01]  /*0190*/  UIADD3 UR4, UPT, UPT, -UR4, URZ, URZ ;  /* 0x000000ff04047290 */ /* 0x000fe2000fffe1ff */
[----:B--2---:R-:W-:Y:S01]  /*01a0*/  IMAD R25, R0, UR5, R3 ;  /* 0x0000000500197c24 */ /* 0x004fe2000f8e0203 */
[C---:B0-----:R-:W-:Y:S02]  /*01b0*/  LEA R7, R8.reuse, R5, 0x18 ;  /* 0x0000000508077211 */ /* 0x041fe400078ec0ff */
[----:B------:R-:W-:Y:S02]  /*01c0*/  LEA R6, R8, R6, 0x18 ;  /* 0x0000000608067211 */ /* 0x000fe400078ec0ff */
[----:B------:R-:W-:Y:S01]  /*01d0*/  MOV R5, R9 ;  /* 0x0000000900057202 */ /* 0x000fe20000000f00 */
[----:B------:R-:W-:-:S04]  /*01e0*/  IMAD R8, R0, 0x88, R7 ;  /* 0x0000008800087824 */ /* 0x000fc800078e0207 */
[C---:B------:R-:W-:Y:S01]  /*01f0*/  IMAD R7, R5.reuse, 0x8, R6 ;  /* 0x0000000805077824 */ /* 0x040fe200078e0206 */
[----:B------:R-:W-:Y:S01]  /*0200*/  LEA R24, R5, R8, 0x3 ;  /* 0x0000000805187211 */ /* 0x000fe200078e18ff */
[----:B------:R-:W-:Y:S02]  /*0210*/  IMAD R6, R2, UR8, R5 ;  /* 0x0000000802067c24 */ /* 0x000fe4000f8e0205 */
[----:B---3--:R-:W-:-:S07]  /*0220*/  IMAD R9, R0, 0x88, R7 ;  /* 0x0000008800097824 */ /* 0x008fce00078e0207 */
.L_x_1:
[----:B------:R-:W-:Y:S02]  /*0230*/  ISETP.GE.AND P1, PT, R5, UR11, PT ;  /* 0x0000000b05007c0c */ /* 0x000fe4000bf26270 */
[----:B------:R-:W-:Y:S02]  /*0240*/  CS2R R28, SRZ ;  /* 0x00000000001c7805 */ /* 0x000fe4000001ff00 */
[----:B------:R-:W-:Y:S02]  /*0250*/  ISETP.GE.AND P0, PT, R0, UR11, PT ;  /* 0x0000000b00007c0c */ /* 0x000fe4000bf06270 */
[----:B------:R-:W-:Y:S02]  /*0260*/  CS2R R26, SRZ ;  /* 0x00000000001a7805 */ /* 0x000fe4000001ff00 */
[----:B------:R-:W-:Y:S02]  /*0270*/  ISETP.GE.OR P1, PT, R2, UR10, P1 ;  /* 0x0000000a02007c0c */ /* 0x000fe40008f26670 */
[----:B-1----:R-:W-:-:S11]  /*0280*/  ISETP.GE.OR P0, PT, R3, R4, P0 ;  /* 0x000000040300720c */ /* 0x002fd60000706670 */
[----:B------:R-:W0:Y:S08]  /*0290*/  @!P1 LDC.64 R12, c[0x0][0x390] ;  /* 0x0000e400ff0c9b82 */ /* 0x000e300000000a00 */
[----:B------:R-:W1:Y:S01]  /*02a0*/  @!P0 LDC.64 R10, c[0x0][0x398] ;  /* 0x0000e600ff0a8b82 */ /* 0x000e620000000a00 */
[----:B0-----:R-:W-:-:S05]  /*02b0*/  @!P1 IMAD.WIDE.U32 R12, R6, 0x8, R12 ;  /* 0x00000008060c9825 */ /* 0x001fca00078e000c */
[----:B------:R-:W2:Y:S01]  /*02c0*/  @!P1 LDG.E.64.CONSTANT R28, desc[UR6][R12.64] ;  /* 0x000000060c1c9981 */ /* 0x000ea2000c1e9b00 */
[----:B-1----:R-:W-:-:S05]  /*02d0*/  @!P0 IMAD.WIDE R10, R25, 0x8, R10 ;  /* 0x00000008190a8825 */ /* 0x002fca00078e020a */
[----:B------:R-:W3:Y:S01]  /*02e0*/  @!P0 LDG.E.64.CONSTANT R26, desc[UR6][R10.64] ;  /* 0x000000060a1a8981 */ /* 0x000ee2000c1e9b00 */
[----:B------:R-:W-:-:S04]  /*02f0*/  UIADD3 UR4, UPT, UPT, UR4, 0x1, URZ ;  /* 0x0000000104047890 */ /* 0x000fc8000fffe0ff */
[----:B------:R-:W-:Y:S01]  /*0300*/  UISETP.NE.AND UP0, UPT, UR4, URZ, UPT ;  /* 0x000000ff0400728c */ /* 0x000fe2000bf05270 */
[----:B------:R-:W-:Y:S01]  /*0310*/  VIADD R0, R0, 0x10 ;  /* 0x0000001000007836 */ /* 0x000fe20000000000 */
[----:B------:R-:W-:Y:S01]  /*0320*/  IADD3 R5, PT, PT, R5, 0x10, RZ ;  /* 0x0000001005057810 */ /* 0x000fe20007ffe0ff */
[----:B------:R-:W-:Y:S01]  /*0330*/  VIADD R6, R6, 0x10 ;  /* 0x0000001006067836 */ /* 0x000fe20000000000 */
[----:B------:R-:W-:Y:S01]  /*0340*/  LEA R25, R4, R25, 0x4 ;  /* 0x0000001904197211 */ /* 0x000fe200078e20ff */
[----:B--2---:R-:W-:Y:S04]  /*0350*/  STS.64 [R24], R28 ;  /* 0x0000001c18007388 */ /* 0x004fe80000000a00 */
[----:B---3--:R-:W-:Y:S01]  /*0360*/  STS.64 [R9], R26 ;  /* 0x0000001a09007388 */ /* 0x008fe20000000a00 */
[----:B------:R-:W-:Y:S06]  /*0370*/  BAR.SYNC.DEFER_BLOCKING 0x0 ;  /* 0x0000000000007b1d */ /* 0x000fec0000010000 */
[----:B------:R-:W-:Y:S04]  /*0380*/  LDS.64 R12, [R8] ;  /* 0x00000000080c7984 */ /* 0x000fe80000000a00 */
[----:B------:R-:W0:Y:S04]  /*0390*/  LDS.64 R20, [R7] ;  /* 0x0000000007147984 */ /* 0x000e280000000a00 */
[----:B------:R-:W-:Y:S04]  /*03a0*/  LDS.64 R10, [R8+0x8] ;  /* 0x00000800080a7984 */ /* 0x000fe80000000a00 */
[----:B------:R-:W1:Y:S04]  /*03b0*/  LDS.64 R18, [R7+0x88] ;  /* 0x0000880007127984 */ /* 0x000e680000000a00 */
[----:B------:R-:W-:Y:S04]  /*03c0*/  LDS.64 R14, [R8+0x10] ;  /* 0x00001000080e7984 */ /* 0x000fe80000000a00 */
[----:B------:R-:W2:Y:S01]  /*03d0*/  LDS.64 R16, [R7+0x110] ;  /* 0x0001100007107984 */ /* 0x000ea20000000a00 */
[----:B0-----:R-:W-:-:S03]  /*03e0*/  DFMA R20, R12, R20, R22 ;  /* 0x000000140c14722b */ /* 0x001fc60000000016 */
[----:B------:R-:W-:Y:S04]  /*03f0*/  LDS.64 R12, [R8+0x18] ;  /* 0x00001800080c7984 */ /* 0x000fe80000000a00 */
[----:B------:R-:W0:Y:S01]  /*0400*/  LDS.64 R22, [R7+0x198] ;  /* 0x0001980007167984 */ /* 0x000e220000000a00 */
[----:B-1----:R-:W-:-:S03]  /*0410*/  DFMA R18, R10, R18, R20 ;  /* 0x000000120a12722b */ /* 0x002fc60000000014 */
[----:B------:R-:W-:Y:S04]  /*0420*/  LDS.64 R10, [R8+0x20] ;  /* 0x00002000080a7984 */ /* 0x000fe80000000a00 */
[----:B------:R-:W1:Y:S01]  /*0430*/  LDS.64 R20, [R7+0x220] ;  /* 0x0002200007147984 */ /* 0x000e620000000a00 */
[----:B--2---:R-:W-:-:S03]  /*0440*/  DFMA R16, R14, R16, R18 ;  /* 0x000000100e10722b */ /* 0x004fc60000000012 */
        /* <DEDUP_REMOVED lines=32> */
[----:B-1----:R-:W-:-:S08]  /*0650*/  DFMA R10, R10, R12, R18 ;  /* 0x0000000c0a0a722b */ /* 0x002fd00000000012 */
[----:B--2---:R-:W-:-:S08]  /*0660*/  DFMA R10, R14, R16, R10 ;  /* 0x000000100e0a722b */ /* 0x004fd0000000000a */
[----:B0-----:R-:W-:Y:S01]  /*0670*/  DFMA R22, R20, R22, R10 ;  /* 0x000000161416722b */ /* 0x001fe2000000000a */
[----:B------:R-:W-:Y:S06]  /*0680*/  BAR.SYNC.DEFER_BLOCKING 0x0 ;  /* 0x0000000000007b1d */ /* 0x000fec0000010000 */
[----:B------:R-:W-:Y:S05]  /*0690*/  BRA.U UP0, `(.L_x_1) ;  /* 0xfffffff900e47547 */ /* 0x000fea000b83ffff */
.L_x_0:
[----:B------:R-:W0:Y:S01]  /*06a0*/  LDCU UR4, c[0x0][0x380] ;  /* 0x00007000ff0477ac */ /* 0x000e220008000800 */
[----:B------:R-:W-:-:S04]  /*06b0*/  ISETP.GE.AND P0, PT, R3, UR9, PT ;  /* 0x0000000903007c0c */ /* 0x000fc8000bf06270 */
[----:B0-----:R-:W-:-:S13]  /*06c0*/  ISETP.GE.OR P0, PT, R2, UR4, P0 ;  /* 0x0000000402007c0c */ /* 0x001fda0008706670 */
[----:B------:R-:W-:Y:S05]  /*06d0*/  @P0 EXIT ;  /* 0x000000000000094d */ /* 0x000fea0003800000 */
[----:B------:R-:W0:Y:S01]  /*06e0*/  LDC.64 R4, c[0x0][0x3a0] ;  /* 0x0000e800ff047b82 */ /* 0x000e220000000a00 */
[----:B------:R-:W-:-:S04]  /*06f0*/  IMAD R3, R2, UR9, R3 ;  /* 0x0000000902037c24 */ /* 0x000fc8000f8e0203 */
[----:B0-----:R-:W-:-:S05]  /*0700*/  IMAD.WIDE R2, R3, 0x8, R4 ;  /* 0x0000000803027825 */ /* 0x001fca00078e0204 */
[----:B------:R-:W-:Y:S01]  /*0710*/  STG.E.64 desc[UR6][R2.64], R22 ;  /* 0x0000001602007986 */ /* 0x000fe2000c101b06 */
[----:B------:R-:W-:Y:S05]  /*0720*/  EXIT ;  /* 0x000000000000794d */ /* 0x000fea0003800000 */
.L_x_2:
[----:B------:R-:W-:-:S00]  /*0730*/  BRA `(.L_x_2) ;  /* 0xfffffffc00fc7947 */ /* 0x000fc0000383ffff */
[----:B------:R-:W-:-:S00]  /*0740*/  NOP ;  /* 0x0000000000007918 */ /* 0x000fc00000000000 */
        /* <DEDUP_REMOVED lines=11> */
.L_x_8:


//--------------------- .text._Z6matmuliiiPKdS0_Pd --------------------------
	.section	.text._Z6matmuliiiPKdS0_Pd,"ax",@progbits
	.align	128
        .global         _Z6matmuliiiPKdS0_Pd
        .type           _Z6matmuliiiPKdS0_Pd,@function
        .size           _Z6matmuliiiPKdS0_Pd,(.L_x_9 - _Z6matmuliiiPKdS0_Pd)
        .other          _Z6matmuliiiPKdS0_Pd,@"STO_CUDA_ENTRY STV_DEFAULT"
_Z6matmuliiiPKdS0_Pd:
.text._Z6matmuliiiPKdS0_Pd:
[----:B------:R-:W-:Y:S01]  /*0000*/  LDC R1, c[0x0][0x37c] ;  /* 0x0000df00ff017b82 */ /* 0x000fe20000000800 */
[----:B------:R-:W0:Y:S07]  /*0010*/  S2R R3, SR_TID.Y ;  /* 0x0000000000037919 */ /* 0x000e2e0000002200 */
[----:B------:R-:W1:Y:S01]  /*0020*/  LDC R2, c[0x0][0x360] ;  /* 0x0000d800ff027b82 */ /* 0x000e620000000800 */
[----:B------:R-:W2:Y:S01]  /*0030*/  LDCU UR6, c[0x0][0x380] ;  /* 0x00007000ff0677ac */ /* 0x000ea20008000800 */
[----:B------:R-:W1:Y:S06]  /*0040*/  S2R R5, SR_TID.X ;  /* 0x0000000000057919 */ /* 0x000e6c0000002100 */
[----:B------:R-:W0:Y:S08]  /*0050*/  S2UR UR5, SR_CTAID.Y ;  /* 0x00000000000579c3 */ /* 0x000e300000002600 */
[----:B------:R-:W0:Y:S08]  /*0060*/  LDC R4, c[0x0][0x364] ;  /* 0x0000d900ff047b82 */ /* 0x000e300000000800 */
[----:B------:R-:W1:Y:S08]  /*0070*/  S2UR UR4, SR_CTAID.X ;  /* 0x00000000000479c3 */ /* 0x000e700000002500 */
[----:B------:R-:W3:Y:S01]  /*0080*/  LDC R0, c[0x0][0x388] ;  /* 0x0000e200ff007b82 */ /* 0x000ee20000000800 */
[----:B0-----:R-:W-:-:S05]  /*0090*/  IMAD R3, R4, UR5, R3 ;  /* 0x0000000504037c24 */ /* 0x001fca000f8e0203 */
[----:B--2---:R-:W-:Y:S01]  /*00a0*/  ISETP.GE.AND P0, PT, R3, UR6, PT ;  /* 0x0000000603007c0c */ /* 0x004fe2000bf06270 */
[----:B-1----:R-:W-:-:S05]  /*00b0*/  IMAD R5, R2, UR4, R5 ;  /* 0x0000000402057c24 */ /* 0x002fca000f8e0205 */
[----:B---3--:R-:W-:-:S13]  /*00c0*/  ISETP.GE.OR P0, PT, R5, R0, P0 ;  /* 0x000000000500720c */ /* 0x008fda0000706670 */
[----:B------:R-:W-:Y:S05]  /*00d0*/  @P0 EXIT ;  /* 0x000000000000094d */ /* 0x000fea0003800000 */
[----:B------:R-:W0:Y:S01]  /*00e0*/  LDC R2, c[0x0][0x384] ;  /* 0x0000e100ff027b82 */ /* 0x000e220000000800 */
[----:B------:R-:W1:Y:S01]  /*00f0*/  LDCU.64 UR4, c[0x0][0x358] ;  /* 0x00006b00ff0477ac */ /* 0x000e620008000a00 */
[----:B------:R-:W-:Y:S02]  /*0100*/  CS2R R18, SRZ ;  /* 0x0000000000127805 */ /* 0x000fe4000001ff00 */
[----:B0-----:R-:W-:-:S13]  /*0110*/  ISETP.GE.AND P0, PT, R2, 0x1, PT ;  /* 0x000000010200780c */ /* 0x001fda0003f06270 */
[----:B-1----:R-:W-:Y:S05]  /*0120*/  @!P0 BRA `(.L_x_3) ;  /* 0x0000000400e08947 */ /* 0x002fea0003800000 */
[C---:B------:R-:W-:Y:S01]  /*0130*/  ISETP.GE.U32.AND P1, PT, R2.reuse, 0x8, PT ;  /* 0x000000080200780c */ /* 0x040fe20003f26070 */
[----:B------:R-:W-:Y:S01]  /*0140*/  HFMA2 R7, -RZ, RZ, 0, 0 ;  /* 0x00000000ff077431 */ /* 0x000fe200000001ff */
[----:B------:R-:W-:Y:S01]  /*0150*/  LOP3.LUT R4, R2, 0x7, RZ, 0xc0, !PT ;  /* 0x0000000702047812 */ /* 0x000fe200078ec0ff */
[----:B------:R-:W-:Y:S01]  /*0160*/  IMAD R6, R3, R2, RZ ;  /* 0x0000000203067224 */ /* 0x000fe200078e02ff */
[----:B------:R-:W-:Y:S02]  /*0170*/  CS2R R18, SRZ ;  /* 0x0000000000127805 */ /* 0x000fe4000001ff00 */
[----:B------:R-:W-:-:S07]  /*0180*/  ISETP.NE.AND P0, PT, R4, RZ, PT ;  /* 0x000000ff0400720c */ /* 0x000fce0003f05270 */
[----:B------:R-:W-:Y:S06]  /*0190*/  @!P1 BRA `(.L_x_4) ;  /* 0x0000000000c49947 */ /* 0x000fec0003800000 */
[----:B------:R-:W0:Y:S01]  /*01a0*/  LDC.64 R8, c[0x0][0x390] ;  /* 0x0000e400ff087b82 */ /* 0x000e220000000a00 */
[----:B------:R-:W-:Y:S01]  /*01b0*/  LOP3.LUT R7, R2, 0x7ffffff8, RZ, 0xc0, !PT ;  /* 0x7ffffff802077812 */ /* 0x000fe200078ec0ff */
[----:B------:R-:W-:Y:S01]  /*01c0*/  IMAD.MOV.U32 R27, RZ, RZ, R5 ;  /* 0x000000ffff1b7224 */ /* 0x000fe200078e0005 */
[----:B------:R-:W-:-:S03]  /*01d0*/  CS2R R18, SRZ ;  /* 0x0000000000127805 */ /* 0x000fc6000001ff00 */
[----:B------:R-:W-:Y:S02]  /*01e0*/  IMAD.MOV R26, RZ, RZ, -R7 ;  /* 0x000000ffff1a7224 */ /* 0x000fe400078e0a07 */
[----:B0-----:R-:W-:-:S03]  /*01f0*/  IMAD.WIDE.U32 R8, R6, 0x8, R8 ;  /* 0x0000000806087825 */ /* 0x001fc600078e0008 */
[----:B------:R-:W-:-:S04]  /*0200*/  IADD3 R10, P1, PT, R8, 0x20, RZ ;  /* 0x00000020080a7810 */ /* 0x000fc80007f3e0ff */
[----:B------:R-:W-:-:S09]  /*0210*/  IADD3.X R11, PT, PT, RZ, R9, RZ, P1, !PT ;  /* 0x00000009ff0b7210 */ /* 0x000fd20000ffe4ff */
.L_x_5:
[----:B------:R-:W0:Y:S01]  /*0220*/  LDC.64 R22, c[0x0][0x398] ;  /* 0x0000e600ff167b82 */ /* 0x000e220000000a00 */
[----:B------:R-:W-:Y:S01]  /*0230*/  MOV R8, R10 ;  /* 0x0000000a00087202 */ /* 0x000fe20000000f00 */
[----:B------:R-:W-:-:S05]  /*0240*/  IMAD.MOV.U32 R9, RZ, RZ, R11 ;  /* 0x000000ffff097224 */ /* 0x000fca00078e000b */
[----:B------:R-:W2:Y:S04]  /*0250*/  LDG.E.64.CONSTANT R14, desc[UR4][R8.64+-0x20] ;  /* 0xffffe004080e7981 */ /* 0x000ea8000c1e9b00 */
[----:B------:R-:W3:Y:S01]  /*0260*/  LDG.E.64.CONSTANT R10, desc[UR4][R8.64+-0x18] ;  /* 0xffffe804080a7981 */ /* 0x000ee2000c1e9b00 */
[----:B0-----:R-:W-:-:S05]  /*0270*/  IMAD.WIDE R22, R27, 0x8, R22 ;  /* 0x000000081b167825 */ /* 0x001fca00078e0216 */
[----:B------:R-:W2:Y:S01]  /*0280*/  LDG.E.64.CONSTANT R12, desc[UR4][R22.64] ;  /* 0x00000004160c7981 */ /* 0x000ea2000c1e9b00 */
[----:B------:R-:W-:-:S05]  /*0290*/  IMAD.WIDE R28, R0, 0x8, R22 ;  /* 0x00000008001c7825 */ /* 0x000fca00078e0216 */
[----:B------:R-:W3:Y:S01]  /*02a0*/  LDG.E.64.CONSTANT R16, desc[UR4][R28.64] ;  /* 0x000000041c107981 */ /* 0x000ee2000c1e9b00 */
[C---:B------:R-:W-:Y:S01]  /*02b0*/  IMAD.WIDE R24, R0.reuse, 0x8, R28 ;  /* 0x0000000800187825 */ /* 0x040fe200078e021c */
[----:B--2---:R-:W-:Y:S02]  /*02c0*/  DFMA R18, R14, R12, R18 ;  /* 0x0000000c0e12722b */ /* 0x004fe40000000012 */
[----:B------:R-:W2:Y:S04]  /*02d0*/  LDG.E.64.CONSTANT R14, desc[UR4][R8.64+-0x10] ;  /* 0xfffff004080e7981 */ /* 0x000ea8000c1e9b00 */
[----:B------:R-:W2:Y:S01]  /*02e0*/  LDG.E.64.CONSTANT R12, desc[UR4][R24.64] ;  /* 0x00000004180c7981 */ /* 0x000ea2000c1e9b00 */
[----:B------:R-:W-:Y:S01]  /*02f0*/  IMAD.WIDE R20, R0, 0x8, R24 ;  /* 0x0000000800147825 */ /* 0x000fe200078e0218 */
[----:B---3--:R-:W-:-:S02]  /*0300*/  DFMA R16, R10, R16, R18 ;  /* 0x000000100a10722b */ /* 0x008fc40000000012 */
[----:B------:R-:W3:Y:S04]  /*0310*/  LDG.E.64.CONSTANT R10, desc[UR4][R8.64+-0x8] ;  /* 0xfffff804080a7981 */ /* 0x000ee8000c1e9b00 */
        /* <DEDUP_REMOVED lines=9> */
[----:B------:R-:W-:-:S03]  /*03b0*/  IMAD.WIDE R24, R0, 0x8, R28 ;  /* 0x0000000800187825 */ /* 0x000fc600078e021c */
[----:B------:R-:W4:Y:S01]  /*03c0*/  LDG.E.64.CONSTANT R22, desc[UR4][R8.64+0x18] ;  /* 0x0000180408167981 */ /* 0x000f22000c1e9b00 */
[----:B------:R-:W-:-:S06]  /*03d0*/  IMAD.WIDE R20, R0, 0x8, R24 ;  /* 0x0000000800147825 */ /* 0x000fcc00078e0218 */
[----:B------:R-:W4:Y:S01]  /*03e0*/  LDG.E.64.CONSTANT R20, desc[UR4][R20.64] ;  /* 0x0000000414147981 */ /* 0x000f22000c1e9b00 */
[----:B--2---:R-:W-:-:S03]  /*03f0*/  DFMA R14, R16, R14, R18 ;  /* 0x0000000e100e722b */ /* 0x004fc60000000012 */
[----:B------:R-:W2:Y:S04]  /*0400*/  LDG.E.64.CONSTANT R16, desc[UR4][R8.64+0x10] ;  /* 0x0000100408107981 */ /* 0x000ea8000c1e9b00 */
[----:B------:R-:W2:Y:S01]  /*0410*/  LDG.E.64.CONSTANT R18, desc[UR4][R24.64] ;  /* 0x0000000418127981 */ /* 0x000ea2000c1e9b00 */
[----:B------:R-:W-:Y:S01]  /*0420*/  IADD3 R26, PT, PT, R26, 0x8, RZ ;  /* 0x000000081a1a7810 */ /* 0x000fe20007ffe0ff */
[----:B---3--:R-:W-:-:S03]  /*0430*/  DFMA R10, R10, R12, R14 ;  /* 0x0000000c0a0a722b */ /* 0x008fc6000000000e */
[----:B------:R-:W-:Y:S02]  /*0440*/  ISETP.NE.AND P1, PT, R26, RZ, PT ;  /* 0x000000ff1a00720c */ /* 0x000fe40003f25270 */
[----:B------:R-:W-:-:S03]  /*0450*/  LEA R27, R0, R27, 0x3 ;  /* 0x0000001b001b7211 */ /* 0x000fc600078e18ff */
[----:B--2---:R-:W-:Y:S01]  /*0460*/  DFMA R18, R16, R18, R10 ;  /* 0x000000121012722b */ /* 0x004fe2000000000a */
[----:B------:R-:W-:-:S07]  /*0470*/  IADD3 R10, P2, PT, R8, 0x40, RZ ;  /* 0x00000040080a7810 */ /* 0x000fce0007f5e0ff */
[----:B----4-:R-:W-:Y:S01]  /*0480*/  DFMA R18, R22, R20, R18 ;  /* 0x000000141612722b */ /* 0x010fe20000000012 */
[----:B------:R-:W-:Y:S01]  /*0490*/  IMAD.X R11, RZ, RZ, R9, P2 ;  /* 0x000000ffff0b7224 */ /* 0x000fe200010e0609 */
[----:B------:R-:W-:Y:S09]  /*04a0*/  @P1 BRA `(.L_x_5) ;  /* 0xfffffffc005c1947 */ /* 0x000ff2000383ffff */
.L_x_4:
[----:B------:R-:W-:Y:S05]  /*04b0*/  @!P0 BRA `(.L_x_3) ;  /* 0x0000000000fc8947 */ /* 0x000fea0003800000 */
[----:B------:R-:W-:Y:S02]  /*04c0*/  ISETP.GE.U32.AND P1, PT, R4, 0x4, PT ;  /* 0x000000040400780c */ /* 0x000fe40003f26070 */
[----:B------:R-:W-:-:S04]  /*04d0*/  LOP3.LUT R26, R2, 0x3, RZ, 0xc0, !PT ;  /* 0x00000003021a7812 */ /* 0x000fc800078ec0ff */
[----:B------:R-:W-:-:S07]  /*04e0*/  ISETP.NE.AND P0, PT, R26, RZ, PT ;  /* 0x000000ff1a00720c */ /* 0x000fce0003f05270 */
[----:B------:R-:W-:Y:S06]  /*04f0*/  @!P1 BRA `(.L_x_6) ;  /* 0x00000000006c9947 */ /* 0x000fec0003800000 */
[----:B------:R-:W0:Y:S01]  /*0500*/  LDC.64 R24, c[0x0][0x390] ;  /* 0x0000e400ff187b82 */ /* 0x000e220000000a00 */
[----:B------:R-:W1:Y:S01]  /*0510*/  LDCU.64 UR6, c[0x0][0x390] ;  /* 0x00007200ff0677ac */ /* 0x000e620008000a00 */
[C---:B------:R-:W-:Y:S01]  /*0520*/  IMAD.IADD R9, R6.reuse, 0x1, R7 ;  /* 0x0000000106097824 */ /* 0x040fe200078e0207 */
[----:B------:R-:W-:Y:S01]  /*0530*/  IADD3 R4, P1, PT, R6, R7, RZ ;  /* 0x0000000706047210 */ /* 0x000fe20007f3e0ff */
[----:B------:R-:W-:-:S04]  /*0540*/  IMAD R13, R7, R0, R5 ;  /* 0x00000000070d7224 */ /* 0x000fc800078e0205 */
[----:B------:R-:W2:Y:S01]  /*0550*/  LDC.64 R10, c[0x0][0x398] ;  /* 0x0000e600ff0a7b82 */ /* 0x000ea20000000a00 */
[----:B0-----:R-:W-:-:S06]  /*0560*/  IMAD.WIDE.U32 R24, R9, 0x8, R24 ;  /* 0x0000000809187825 */ /* 0x001fcc00078e0018 */
[----:B------:R-:W3:Y:S01]  /*0570*/  LDG.E.64.CONSTANT R24, desc[UR4][R24.64] ;  /* 0x0000000418187981 */ /* 0x000ee2000c1e9b00 */
[----:B--2---:R-:W-:Y:S01]  /*0580*/  IMAD.WIDE R10, R13, 0x8, R10 ;  /* 0x000000080d0a7825 */ /* 0x004fe200078e020a */
[----:B------:R-:W-:Y:S02]  /*0590*/  IADD3.X R13, PT, PT, RZ, RZ, RZ, P1, !PT ;  /* 0x000000ffff0d7210 */ /* 0x000fe40000ffe4ff */
[----:B-1----:R-:W-:Y:S02]  /*05a0*/  LEA R28, P1, R4, UR6, 0x3 ;  /* 0x00000006041c7c11 */ /* 0x002fe4000f8218ff */
[----:B------:R-:W3:Y:S01]  /*05b0*/  LDG.E.64.CONSTANT R8, desc[UR4][R10.64] ;  /* 0x000000040a087981 */ /* 0x000ee2000c1e9b00 */
[----:B------:R-:W-:Y:S01]  /*05c0*/  IMAD.WIDE R14, R0, 0x8, R10 ;  /* 0x00000008000e7825 */ /* 0x000fe200078e020a */
[----:B------:R-:W-:-:S05]  /*05d0*/  LEA.HI.X R29, R4, UR7, R13, 0x3, P1 ;  /* 0x00000007041d7c11 */ /* 0x000fca00088f1c0d */
[----:B------:R-:W2:Y:S01]  /*05e0*/  LDG.E.64.CONSTANT R12, desc[UR4][R28.64+0x8] ;  /* 0x000008041c0c7981 */ /* 0x000ea2000c1e9b00 */
[----:B------:R-:W-:-:S03]  /*05f0*/  IMAD.WIDE R20, R0, 0x8, R14 ;  /* 0x0000000800147825 */ /* 0x000fc600078e020e */
[----:B------:R-:W2:Y:S04]  /*0600*/  LDG.E.64.CONSTANT R10, desc[UR4][R14.64] ;  /* 0x000000040e0a7981 */ /* 0x000ea8000c1e9b00 */
[----:B------:R-:W4:Y:S01]  /*0610*/  LDG.E.64.CONSTANT R16, desc[UR4][R20.64] ;  /* 0x0000000414107981 */ /* 0x000f22000c1e9b00 */
[----:B------:R-:W-:-:S03]  /*0620*/  IMAD.WIDE R22, R0, 0x8, R20 ;  /* 0x0000000800167825 */ /* 0x000fc600078e0214 */
[----:B------:R-:W4:Y:S04]  /*0630*/  LDG.E.64.CONSTANT R14, desc[UR4][R28.64+0x10] ;  /* 0x000010041c0e7981 */ /* 0x000f28000c1e9b00 */
[----:B------:R-:W5:Y:S04]  /*0640*/  LDG.E.64.CONSTANT R20, desc[UR4][R28.64+0x18] ;  /* 0x000018041c147981 */ /* 0x000f68000c1e9b00 */
[----:B------:R-:W5:Y:S01]  /*0650*/  LDG.E.64.CONSTANT R22, desc[UR4][R22.64] ;  /* 0x0000000416167981 */ /* 0x000f62000c1e9b00 */
[----:B------:R-:W-:Y:S01]  /*0660*/  VIADD R7, R7, 0x4 ;  /* 0x0000000407077836 */ /* 0x000fe20000000000 */
[----:B---3--:R-:W-:-:S08]  /*0670*/  DFMA R8, R24, R8, R18 ;  /* 0x000000081808722b */ /* 0x008fd00000000012 */
[----:B--2---:R-:W-:-:S08]  /*0680*/  DFMA R8, R12, R10, R8 ;  /* 0x0000000a0c08722b */ /* 0x004fd00000000008 */
[----:B----4-:R-:W-:-:S08]  /*0690*/  DFMA R8, R14, R16, R8 ;  /* 0x000000100e08722b */ /* 0x010fd00000000008 */
[----:B-----5:R-:W-:-:S11]  /*06a0*/  DFMA R18, R20, R22, R8 ;  /* 0x000000161412722b */ /* 0x020fd60000000008 */
.L_x_6:
[----:B------:R-:W-:Y:S05]  /*06b0*/  @!P0 BRA `(.L_x_3) ;  /* 0x00000000007c8947 */ /* 0x000fea0003800000 */
[----:B------:R-:W-:Y:S01]  /*06c0*/  ISETP.NE.AND P1, PT, R26, 0x1, PT ;  /* 0x000000011a00780c */ /* 0x000fe20003f25270 */
[----:B------:R-:W0:Y:S01]  /*06d0*/  LDC.64 R12, c[0x0][0x390] ;  /* 0x0000e400ff0c7b82 */ /* 0x000e220000000a00 */
[----:B------:R-:W-:-:S04]  /*06e0*/  LOP3.LUT R2, R2, 0x1, RZ, 0xc0, !PT ;  /* 0x0000000102027812 */ /* 0x000fc800078ec0ff */
[----:B------:R-:W-:-:S03]  /*06f0*/  ISETP.NE.U32.AND P0, PT, R2, 0x1, PT ;  /* 0x000000010200780c */ /* 0x000fc60003f05070 */
[----:B------:R-:W1:Y:S04]  /*0700*/  LDC.64 R20, c[0x0][0x398] ;  /* 0x0000e600ff147b82 */ /* 0x000e680000000a00 */
[CC--:B------:R-:W-:Y:S01]  /*0710*/  @P1 IADD3 R17, PT, PT, R6.reuse, R7.reuse, RZ ;  /* 0x0000000706111210 */ /* 0x0c0fe20007ffe0ff */
[C---:B------:R-:W-:Y:S01]  /*0720*/  @P1 IMAD R23, R7.reuse, R0, R5 ;  /* 0x0000000007171224 */ /* 0x040fe200078e0205 */
[----:B------:R-:W-:Y:S01]  /*0730*/  @P1 IADD3 R2, P2, PT, R6, R7, RZ ;  /* 0x0000000706021210 */ /* 0x000fe20007f5e0ff */
[----:B------:R-:W-:Y:S01]  /*0740*/  @P1 VIADD R7, R7, 0x2 ;  /* 0x0000000207071836 */ /* 0x000fe20000000000 */
[----:B------:R-:W2:Y:S02]  /*0750*/  @P1 LDC.64 R8, c[0x0][0x390] ;  /* 0x0000e400ff081b82 */ /* 0x000ea40000000a00 */
[----:B------:R-:W-:-:S06]  /*0760*/  @P1 IADD3.X R4, PT, PT, RZ, RZ, RZ, P2, !PT ;  /* 0x000000ffff041210 */ /* 0x000fcc00017fe4ff */
[----:B------:R-:W3:Y:S01]  /*0770*/  LDC.64 R14, c[0x0][0x390] ;  /* 0x0000e400ff0e7b82 */ /* 0x000ee20000000a00 */
[----:B0-----:R-:W-:-:S07]  /*0780*/  @P1 IMAD.WIDE.U32 R16, R17, 0x8, R12 ;  /* 0x0000000811101825 */ /* 0x001fce00078e000c */
[----:B------:R-:W0:Y:S01]  /*0790*/  LDC.64 R10, c[0x0][0x398] ;  /* 0x0000e600ff0a7b82 */ /* 0x000e220000000a00 */
[----:B-1----:R-:W-:Y:S01]  /*07a0*/  @P1 IMAD.WIDE R20, R23, 0x8, R20 ;  /* 0x0000000817141825 */ /* 0x002fe200078e0214 */
[----:B------:R-:W4:Y:S04]  /*07b0*/  @P1 LDG.E.64.CONSTANT R16, desc[UR4][R16.64] ;  /* 0x0000000410101981 */ /* 0x000f28000c1e9b00 */
[----:B------:R-:W4:Y:S01]  /*07c0*/  @P1 LDG.E.64.CONSTANT R12, desc[UR4][R20.64] ;  /* 0x00000004140c1981 */ /* 0x000f22000c1e9b00 */
[----:B--2---:R-:W-:Y:S01]  /*07d0*/  @P1 LEA R8, P2, R2, R8, 0x3 ;  /* 0x0000000802081211 */ /* 0x004fe200078418ff */
[----:B------:R-:W-:-:S03]  /*07e0*/  @P1 IMAD.WIDE R22, R0, 0x8, R20 ;  /* 0x0000000800161825 */ /* 0x000fc600078e0214 */
[----:B------:R-:W-:Y:S01]  /*07f0*/  @P1 LEA.HI.X R9, R2, R9, R4, 0x3, P2 ;  /* 0x0000000902091211 */ /* 0x000fe200010f1c04 */
[----:B------:R-:W-:Y:S01]  /*0800*/  @!P0 IMAD R27, R7, R0, R5 ;  /* 0x00000000071b8224 */ /* 0x000fe200078e0205 */
[----:B------:R-:W-:Y:S02]  /*0810*/  @!P0 IADD3 R25, PT, PT, R6, R7, RZ ;  /* 0x0000000706198210 */ /* 0x000fe40007ffe0ff */
[----:B------:R-:W2:Y:S04]  /*0820*/  @P1 LDG.E.64.CONSTANT R6, desc[UR4][R22.64] ;  /* 0x0000000416061981 */ /* 0x000ea8000c1e9b00 */
[----:B------:R-:W2:Y:S01]  /*0830*/  @P1 LDG.E.64.CONSTANT R8, desc[UR4][R8.64+0x8] ;  /* 0x0000080408081981 */ /* 0x000ea2000c1e9b00 */
[----:B---3--:R-:W-:-:S04]  /*0840*/  @!P0 IMAD.WIDE.U32 R14, R25, 0x8, R14 ;  /* 0x00000008190e8825 */ /* 0x008fc800078e000e */
[----:B0-----:R-:W-:Y:S02]  /*0850*/  @!P0 IMAD.WIDE R10, R27, 0x8, R10 ;  /* 0x000000081b0a8825 */ /* 0x001fe400078e020a */
[----:B------:R-:W3:Y:S04]  /*0860*/  @!P0 LDG.E.64.CONSTANT R14, desc[UR4][R14.64] ;  /* 0x000000040e0e8981 */ /* 0x000ee8000c1e9b00 */
[----:B------:R-:W3:Y:S01]  /*0870*/  @!P0 LDG.E.64.CONSTANT R10, desc[UR4][R10.64] ;  /* 0x000000040a0a8981 */ /* 0x000ee2000c1e9b00 */
[----:B----4-:R-:W-:-:S08]  /*0880*/  @P1 DFMA R12, R16, R12, R18 ;  /* 0x0000000c100c122b */ /* 0x010fd00000000012 */
[----:B--2---:R-:W-:-:S08]  /*0890*/  @P1 DFMA R18, R8, R6, R12 ;  /* 0x000000060812122b */ /* 0x004fd0000000000c */
[----:B---3--:R-:W-:-:S11]  /*08a0*/  @!P0 DFMA R18, R14, R10, R18 ;  /* 0x0000000a0e12822b */ /* 0x008fd60000000012 */
.L_x_3:
[----:B------:R-:W0:Y:S01]  /*08b0*/  LDC.64 R6, c[0x0][0x3a0] ;  /* 0x0000e800ff067b82 */ /* 0x000e220000000a00 */
[----:B------:R-:W-:-:S04]  /*08c0*/  IMAD R3, R3, R0, R5 ;  /* 0x0000000003037224 */ /* 0x000fc800078e0205 */
[----:B0-----:R-:W-:-:S05]  /*08d0*/  IMAD.WIDE R2, R3, 0x8, R6 ;  /* 0x0000000803027825 */ /* 0x001fca00078e0206 */
[----:B------:R-:W-:Y:S01]  /*08e0*/  STG.E.64 desc[UR4][R2.64], R18 ;  /* 0x0000001202007986 */ /* 0x000fe2000c101b04 */
[----:B------:R-:W-:Y:S05]  /*08f0*/  EXIT ;  /* 0x000000000000794d */ /* 0x000fea0003800000 */
.L_x_7:
        /* <DEDUP_REMOVED lines=16> */
.L_x_9:


//--------------------- .nv.shared._Z12tiled_matmuliiiPKdS0_Pd --------------------------
	.section	.nv.shared._Z12tiled_matmuliiiPKdS0_Pd,"aw",@nobits
	.sectionflags	@""
	.align	8
.nv.shared._Z12tiled_matmuliiiPKdS0_Pd:
	.zero		5376


//--------------------- .nv.shared.reserved.0     --------------------------
	.section	.nv.shared.reserved.0,"aw",@nobits
	.weak		__nv_reservedSMEM_offset_0_alias
	.size		__nv_reservedSMEM_offset_0_alias, 0, 64
	.other		__nv_reservedSMEM_offset_0_alias,@"STO_CUDA_RESERVED_SHARED STV_DEFAULT"
__nv_reservedSMEM_offset_0_alias:
	.zero		0
	.zero		64


//--------------------- .nv.constant0._Z12tiled_matmuliiiPKdS0_Pd --------------------------
	.section	.nv.constant0._Z12tiled_matmuliiiPKdS0_Pd,"a",@progbits
	.sectionflags	@""
	.align	4
.nv.constant0._Z12tiled_matmuliiiPKdS0_Pd:
	.zero		936


//--------------------- .nv.constant0._Z6matmuliiiPKdS0_Pd --------------------------
	.section	.nv.constant0._Z6matmuliiiPKdS0_Pd,"a",@progbits
	.sectionflags	@""
	.align	4
.nv.constant0._Z6matmuliiiPKdS0_Pd:
	.zero		936


//--------------------- SYMBOLS --------------------------

	.type		.nv.reservedSmem.offset0,@object
	.size		.nv.reservedSmem.offset0,0x4
	.type		.nv.reservedSmem.cap,@object
	.size		.nv.reservedSmem.cap,0x4
